//
// Generated by NVIDIA NVVM Compiler
//
// Compiler Build ID: CL-36424714
// Cuda compilation tools, release 13.0, V13.0.88
// Based on NVVM 20.0.0
//

.version 9.0
.target sm_100
.address_size 64

	// .globl	_Z18mul_kernel_float32PKfS0_Pfm

.visible .entry _Z18mul_kernel_float32PKfS0_Pfm(
	.param .u64 .ptr .align 1 _Z18mul_kernel_float32PKfS0_Pfm_param_0,
	.param .u64 .ptr .align 1 _Z18mul_kernel_float32PKfS0_Pfm_param_1,
	.param .u64 .ptr .align 1 _Z18mul_kernel_float32PKfS0_Pfm_param_2,
	.param .u64 _Z18mul_kernel_float32PKfS0_Pfm_param_3
)
{
	.reg .pred 	%p<2>;
	.reg .b32 	%r<5>;
	.reg .b32 	%f<4>;
	.reg .b64 	%rd<13>;

	ld.param.u64 	%rd2, [_Z18mul_kernel_float32PKfS0_Pfm_param_0];
	ld.param.u64 	%rd3, [_Z18mul_kernel_float32PKfS0_Pfm_param_1];
	ld.param.u64 	%rd4, [_Z18mul_kernel_float32PKfS0_Pfm_param_2];
	ld.param.u64 	%rd5, [_Z18mul_kernel_float32PKfS0_Pfm_param_3];
	mov.u32 	%r1, %ctaid.x;
	mov.u32 	%r2, %ntid.x;
	mov.u32 	%r3, %tid.x;
	mad.lo.s32 	%r4, %r1, %r2, %r3;
	cvt.u64.u32 	%rd1, %r4;
	setp.le.u64 	%p1, %rd5, %rd1;
	@%p1 bra 	$L__BB0_2;
	cvta.to.global.u64 	%rd6, %rd2;
	cvta.to.global.u64 	%rd7, %rd3;
	cvta.to.global.u64 	%rd8, %rd4;
	shl.b64 	%rd9, %rd1, 2;
	add.s64 	%rd10, %rd6, %rd9;
	ld.global.f32 	%f1, [%rd10];
	add.s64 	%rd11, %rd7, %rd9;
	ld.global.f32 	%f2, [%rd11];
	mul.f32 	%f3, %f1, %f2;
	add.s64 	%rd12, %rd8, %rd9;
	st.global.f32 	[%rd12], %f3;
$L__BB0_2:
	ret;

}


// ===== COMPILED SASS (sm_100) =====

	.target	sm_100

	.elftype	@"ET_EXEC"


//--------------------- .note.nv.tkinfo           --------------------------
	.section	.note.nv.tkinfo,"",@"SHT_NOTE"
	.sectionflags	@"SHF_NOTE_NV_TKINFO"
	.tkinfo
        /*0018*/ 	.word	0x00000002
        /*0030*/ 	.string	""
        /*0030*/ 	.string	"ptxas"
        /*0030*/ 	.string	"Cuda compilation tools, release 13.0, V13.0.88"
        /*0030*/ 	.string	"Build cuda_13.0.r13.0/compiler.36424714_0"
        /*0030*/ 	.string	"-arch sm_100 -m 64 "



//--------------------- .note.nv.cuinfo           --------------------------
	.section	.note.nv.cuinfo,"",@"SHT_NOTE"
	.sectionflags	@"SHF_NOTE_NV_CUINFO"
        /*0018*/ 	.short	0x0002
        /*001a*/ 	.short	0x0064
        /*001c*/ 	.short	0x0082
	.zero		2


//--------------------- .nv.info                  --------------------------
	.section	.nv.info,"",@"SHT_CUDA_INFO"
	.align	4


	//----- nvinfo : EIATTR_REGCOUNT
	.align		4
        /*0000*/ 	.byte	0x04, 0x2f
        /*0002*/ 	.short	(.L_1 - .L_0)
	.align		4
.L_0:
        /*0004*/ 	.word	index@(_Z18mul_kernel_float32PKfS0_Pfm)
        /*0008*/ 	.word	0x0000000c


	//----- nvinfo : EIATTR_FRAME_SIZE
	.align		4
.L_1:
        /*000c*/ 	.byte	0x04, 0x11
        /*000e*/ 	.short	(.L_3 - .L_2)
	.align		4
.L_2:
        /*0010*/ 	.word	index@(_Z18mul_kernel_float32PKfS0_Pfm)
        /*0014*/ 	.word	0x00000000


	//----- nvinfo : EIATTR_MIN_STACK_SIZE
	.align		4
.L_3:
        /*0018*/ 	.byte	0x04, 0x12
        /*001a*/ 	.short	(.L_5 - .L_4)
	.align		4
.L_4:
        /*001c*/ 	.word	index@(_Z18mul_kernel_float32PKfS0_Pfm)
        /*0020*/ 	.word	0x00000000
.L_5:


//--------------------- .nv.compat                --------------------------
	.section	.nv.compat,"",@"SHT_CUDA_COMPAT_INFO"
	.align	4
        /*0000*/ 	.byte	0x02, 0x09, 0x00, 0x00, 0x02, 0x02, 0x01, 0x00, 0x02, 0x05, 0x05, 0x00, 0x03, 0x07, 0x01, 0x01
        /*0010*/ 	.byte	0x02, 0x03, 0x00, 0x00, 0x02, 0x06, 0x01, 0x00, 0x04, 0x0b, 0x08, 0x00, 0x09, 0x00, 0x00, 0x00
        /*0020*/ 	.byte	0x00, 0x00, 0x00, 0x00


//--------------------- .nv.info._Z18mul_kernel_float32PKfS0_Pfm --------------------------
	.section	.nv.info._Z18mul_kernel_float32PKfS0_Pfm,"",@"SHT_CUDA_INFO"
	.sectionflags	@""
	.align	4


	//----- nvinfo : EIATTR_CUDA_API_VERSION
	.align		4
        /*0000*/ 	.byte	0x04, 0x37
        /*0002*/ 	.short	(.L_7 - .L_6)
.L_6:
        /*0004*/ 	.word	0x00000082


	//----- nvinfo : EIATTR_KPARAM_INFO
	.align		4
.L_7:
        /*0008*/ 	.byte	0x04, 0x17
        /*000a*/ 	.short	(.L_9 - .L_8)
.L_8:
        /*000c*/ 	.word	0x00000000
        /*0010*/ 	.short	0x0003
        /*0012*/ 	.short	0x0018
        /*0014*/ 	.byte	0x00, 0xf0, 0x21, 0x00


	//----- nvinfo : EIATTR_KPARAM_INFO
	.align		4
.L_9:
        /*0018*/ 	.byte	0x04, 0x17
        /*001a*/ 	.short	(.L_11 - .L_10)
.L_10:
        /*001c*/ 	.word	0x00000000
        /*0020*/ 	.short	0x0002
        /*0022*/ 	.short	0x0010
        /*0024*/ 	.byte	0x00, 0xf5, 0x21, 0x00


	//----- nvinfo : EIATTR_KPARAM_INFO
	.align		4
.L_11:
        /*0028*/ 	.byte	0x04, 0x17
        /*002a*/ 	.short	(.L_13 - .L_12)
.L_12:
        /*002c*/ 	.word	0x00000000
        /*0030*/ 	.short	0x0001
        /*0032*/ 	.short	0x0008
        /*0034*/ 	.byte	0x00, 0xf5, 0x21, 0x00


	//----- nvinfo : EIATTR_KPARAM_INFO
	.align		4
.L_13:
        /*0038*/ 	.byte	0x04, 0x17
        /*003a*/ 	.short	(.L_15 - .L_14)
.L_14:
        /*003c*/ 	.word	0x00000000
        /*0040*/ 	.short	0x0000
        /*0042*/ 	.short	0x0000
        /*0044*/ 	.byte	0x00, 0xf5, 0x21, 0x00


	//----- nvinfo : EIATTR_SPARSE_MMA_MASK
	.align		4
.L_15:
        /*0048*/ 	.byte	0x03, 0x50
        /*004a*/ 	.short	0x0000


	//----- nvinfo : EIATTR_MAXREG_COUNT
	.align		4
        /*004c*/ 	.byte	0x03, 0x1b
        /*004e*/ 	.short	0x00ff


	//----- nvinfo : EIATTR_MERCURY_ISA_VERSION
	.align		4
        /*0050*/ 	.byte	0x03, 0x5f
        /*0052*/ 	.short	0x0101


	//----- nvinfo : EIATTR_VRC_CTA_INIT_COUNT
	.align		4
        /*0054*/ 	.byte	0x02, 0x4a
	.zero		1
	.zero		1


	//----- nvinfo : EIATTR_EXIT_INSTR_OFFSETS
	.align		4
        /*0058*/ 	.byte	0x04, 0x1c
        /*005a*/ 	.short	(.L_17 - .L_16)


	//   ....[0]....
.L_16:
        /*005c*/ 	.word	0x00000080


	//   ....[1]....
        /*0060*/ 	.word	0x00000180


	//----- nvinfo : EIATTR_CBANK_PARAM_SIZE
	.align		4
.L_17:
        /*0064*/ 	.byte	0x03, 0x19
        /*0066*/ 	.short	0x0020


	//----- nvinfo : EIATTR_PARAM_CBANK
	.align		4
        /*0068*/ 	.byte	0x04, 0x0a
        /*006a*/ 	.short	(.L_19 - .L_18)
	.align		4
.L_18:
        /*006c*/ 	.word	index@(.nv.constant0._Z18mul_kernel_float32PKfS0_Pfm)
        /*0070*/ 	.short	0x0380
        /*0072*/ 	.short	0x0020


	//----- nvinfo : EIATTR_SW_WAR
	.align		4
.L_19:
        /*0074*/ 	.byte	0x04, 0x36
        /*0076*/ 	.short	(.L_21 - .L_20)
.L_20:
        /*0078*/ 	.word	0x00000008
.L_21:


//--------------------- .nv.callgraph             --------------------------
	.section	.nv.callgraph,"",@"SHT_CUDA_CALLGRAPH"
	.align	4
	.sectionentsize	8
	.align		4
        /*0000*/ 	.word	0x00000000
	.align		4
        /*0004*/ 	.word	0xffffffff
	.align		4
        /*0008*/ 	.word	0x00000000
	.align		4
        /*000c*/ 	.word	0xfffffffe
	.align		4
        /*0010*/ 	.word	0x00000000
	.align		4
        /*0014*/ 	.word	0xfffffffd
	.align		4
        /*0018*/ 	.word	0x00000000
	.align		4
        /*001c*/ 	.word	0xfffffffc


//--------------------- .text._Z18mul_kernel_float32PKfS0_Pfm --------------------------
	.section	.text._Z18mul_kernel_float32PKfS0_Pfm,"ax",@progbits
	.align	128
        .global         _Z18mul_kernel_float32PKfS0_Pfm
        .type           _Z18mul_kernel_float32PKfS0_Pfm,@function
        .size           _Z18mul_kernel_float32PKfS0_Pfm,(.L_x_1 - _Z18mul_kernel_float32PKfS0_Pfm)
        .other          _Z18mul_kernel_float32PKfS0_Pfm,@"STO_CUDA_ENTRY STV_DEFAULT"
_Z18mul_kernel_float32PKfS0_Pfm:
.text._Z18mul_kernel_float32PKfS0_Pfm:
[----:B------:R-:W-:Y:S01]  /*0000*/  LDC R1, c[0x0][0x37c] ;  /* 0x0000df00ff017b82 */ /* 0x000fe20000000800 */
[----:B------:R-:W0:Y:S07]  /*0010*/  S2R R3, SR_TID.X ;  /* 0x0000000000037919 */ /* 0x000e2e0000002100 */
[----:B------:R-:W0:Y:S01]  /*0020*/  S2UR UR4, SR_CTAID.X ;  /* 0x00000000000479c3 */ /* 0x000e220000002500 */
[----:B------:R-:W1:Y:S07]  /*0030*/  LDCU.64 UR6, c[0x0][0x398] ;  /* 0x00007300ff0677ac */ /* 0x000e6e0008000a00 */
[----:B------:R-:W0:Y:S02]  /*0040*/  LDC R0, c[0x0][0x360] ;  /* 0x0000d800ff007b82 */ /* 0x000e240000000800 */
[----:B0-----:R-:W-:-:S05]  /*0050*/  IMAD R0, R0, UR4, R3 ;  /* 0x0000000400007c24 */ /* 0x001fca000f8e0203 */
[----:B-1----:R-:W-:-:S04]  /*0060*/  ISETP.GE.U32.AND P0, PT, R0, UR6, PT ;  /* 0x0000000600007c0c */ /* 0x002fc8000bf06070 */
[----:B------:R-:W-:-:S13]  /*0070*/  ISETP.GE.U32.AND.EX P0, PT, RZ, UR7, PT, P0 ;  /* 0x00000007ff007c0c */ /* 0x000fda000bf06100 */
[----:B------:R-:W-:Y:S05]  /*0080*/  @P0 EXIT ;  /* 0x000000000000094d */ /* 0x000fea0003800000 */
[----:B------:R-:W0:Y:S01]  /*0090*/  LDCU.128 UR8, c[0x0][0x380] ;  /* 0x00007000ff0877ac */ /* 0x000e220008000c00 */
[----:B------:R-:W-:Y:S01]  /*00a0*/  IMAD.SHL.U32 R6, R0, 0x4, RZ ;  /* 0x0000000400067824 */ /* 0x000fe200078e00ff */
[----:B------:R-:W-:Y:S01]  /*00b0*/  SHF.R.U32.HI R0, RZ, 0x1e, R0 ;  /* 0x0000001eff007819 */ /* 0x000fe20000011600 */
[----:B------:R-:W1:Y:S01]  /*00c0*/  LDCU.64 UR4, c[0x0][0x358] ;  /* 0x00006b00ff0477ac */ /* 0x000e620008000a00 */
[----:B------:R-:W2:Y:S02]  /*00d0*/  LDCU.64 UR6, c[0x0][0x390] ;  /* 0x00007200ff0677ac */ /* 0x000ea40008000a00 */
[C---:B0-----:R-:W-:Y:S02]  /*00e0*/  IADD3 R4, P1, PT, R6.reuse, UR10, RZ ;  /* 0x0000000a06047c10 */ /* 0x041fe4000ff3e0ff */
[----:B------:R-:W-:Y:S02]  /*00f0*/  IADD3 R2, P0, PT, R6, UR8, RZ ;  /* 0x0000000806027c10 */ /* 0x000fe4000ff1e0ff */
[----:B------:R-:W-:-:S02]  /*0100*/  IADD3.X R5, PT, PT, R0, UR11, RZ, P1, !PT ;  /* 0x0000000b00057c10 */ /* 0x000fc40008ffe4ff */
[----:B------:R-:W-:-:S04]  /*0110*/  IADD3.X R3, PT, PT, R0, UR9, RZ, P0, !PT ;  /* 0x0000000900037c10 */ /* 0x000fc800087fe4ff */
[----:B-1----:R-:W3:Y:S04]  /*0120*/  LDG.E R5, desc[UR4][R4.64] ;  /* 0x0000000404057981 */ /* 0x002ee8000c1e1900 */
[----:B------:R-:W3:Y:S01]  /*0130*/  LDG.E R2, desc[UR4][R2.64] ;  /* 0x0000000402027981 */ /* 0x000ee2000c1e1900 */
[----:B--2---:R-:W-:-:S04]  /*0140*/  IADD3 R6, P0, PT, R6, UR6, RZ ;  /* 0x0000000606067c10 */ /* 0x004fc8000ff1e0ff */
[----:B------:R-:W-:Y:S01]  /*0150*/  IADD3.X R7, PT, PT, R0, UR7, RZ, P0, !PT ;  /* 0x0000000700077c10 */ /* 0x000fe200087fe4ff */
[----:B---3--:R-:W-:-:S05]  /*0160*/  FMUL R9, R2, R5 ;  /* 0x0000000502097220 */ /* 0x008fca0000400000 */
[----:B------:R-:W-:Y:S01]  /*0170*/  STG.E desc[UR4][R6.64], R9 ;  /* 0x0000000906007986 */ /* 0x000fe2000c101904 */
[----:B------:R-:W-:Y:S05]  /*0180*/  EXIT ;  /* 0x000000000000794d */ /* 0x000fea0003800000 */
.L_x_0:
[----:B------:R-:W-:-:S00]  /*0190*/  BRA `(.L_x_0) ;  /* 0xfffffffc00fc7947 */ /* 0x000fc0000383ffff */
[----:B------:R-:W-:-:S00]  /*01a0*/  NOP ;  /* 0x0000000000007918 */ /* 0x000fc00000000000 */
        /* <DEDUP_REMOVED lines=13> */
.L_x_1:


//--------------------- .nv.shared.reserved.0     --------------------------
	.section	.nv.shared.reserved.0,"aw",@nobits
	.weak		__nv_reservedSMEM_offset_0_alias
	.size		__nv_reservedSMEM_offset_0_alias, 0, 64
	.other		__nv_reservedSMEM_offset_0_alias,@"STO_CUDA_RESERVED_SHARED STV_DEFAULT"
__nv_reservedSMEM_offset_0_alias:
	.zero		0
	.zero		64


//--------------------- .nv.constant0._Z18mul_kernel_float32PKfS0_Pfm --------------------------
	.section	.nv.constant0._Z18mul_kernel_float32PKfS0_Pfm,"a",@progbits
	.sectionflags	@""
	.align	4
.nv.constant0._Z18mul_kernel_float32PKfS0_Pfm:
	.zero		928


//--------------------- SYMBOLS --------------------------

	.type		.nv.reservedSmem.offset0,@object
	.size		.nv.reservedSmem.offset0,0x4
